	.headerflags	@"EF_CUDA_TEXMODE_UNIFIED EF_CUDA_64BIT_ADDRESS EF_CUDA_ACCELERATORS EF_CUDA_SM90 EF_CUDA_VIRTUAL_SM(EF_CUDA_SM90)"
	.elftype	@"ET_EXEC"


//--------------------- .nv.info                  --------------------------
	.section	.nv.info,"",@"SHT_CUDA_INFO"
	.align	4


	//----- nvinfo : EIATTR_REGCOUNT
	.align		4
        /*0000*/ 	.byte	0x04, 0x2f
        /*0002*/ 	.short	(.L_3 - .L_2)
	.align		4
.L_2:
        /*0004*/ 	.word	index@(triton_poi_fused__native_batch_norm_legit_no_training_mul_sigmoid_35)
        /*0008*/ 	.word	0x00000011


	//----- nvinfo : EIATTR_MIN_STACK_SIZE
	.align		4
.L_3:
        /*000c*/ 	.byte	0x04, 0x12
        /*000e*/ 	.short	(.L_5 - .L_4)
	.align		4
.L_4:
        /*0010*/ 	.word	index@(triton_poi_fused__native_batch_norm_legit_no_training_mul_sigmoid_35)
        /*0014*/ 	.word	0x00000000


	//----- nvinfo : EIATTR_FRAME_SIZE
	.align		4
.L_5:
        /*0018*/ 	.byte	0x04, 0x11
        /*001a*/ 	.short	(.L_7 - .L_6)
	.align		4
.L_6:
        /*001c*/ 	.word	index@(triton_poi_fused__native_batch_norm_legit_no_training_mul_sigmoid_35)
        /*0020*/ 	.word	0x00000000


	//----- nvinfo : EIATTR_MIN_STACK_SIZE
	.align		4
.L_7:
        /*0024*/ 	.byte	0x04, 0x12
        /*0026*/ 	.short	(.L_9 - .L_8)
	.align		4
.L_8:
        /*0028*/ 	.word	index@(triton_poi_fused__native_batch_norm_legit_no_training_mul_sigmoid_35)
        /*002c*/ 	.word	0x00000000
.L_9:


//--------------------- .nv.info.triton_poi_fused__native_batch_norm_legit_no_training_mul_sigmoid_35 --------------------------
	.section	.nv.info.triton_poi_fused__native_batch_norm_legit_no_training_mul_sigmoid_35,"",@"SHT_CUDA_INFO"
	.sectionflags	@""
	.align	4


	//----- nvinfo : EIATTR_CUDA_API_VERSION
	.align		4
        /*0000*/ 	.byte	0x04, 0x37
        /*0002*/ 	.short	(.L_11 - .L_10)
.L_10:
        /*0004*/ 	.word	0x0000007c


	//----- nvinfo : EIATTR_KPARAM_INFO
	.align		4
.L_11:
        /*0008*/ 	.byte	0x04, 0x17
        /*000a*/ 	.short	(.L_13 - .L_12)
.L_12:
        /*000c*/ 	.word	0x00000000
        /*0010*/ 	.short	0x0006
        /*0012*/ 	.short	0x0030
        /*0014*/ 	.byte	0x00, 0xf0, 0x11, 0x00


	//----- nvinfo : EIATTR_KPARAM_INFO
	.align		4
.L_13:
        /*0018*/ 	.byte	0x04, 0x17
        /*001a*/ 	.short	(.L_15 - .L_14)
.L_14:
        /*001c*/ 	.word	0x00000000
        /*0020*/ 	.short	0x0005
        /*0022*/ 	.short	0x0028
        /*0024*/ 	.byte	0x00, 0xf4, 0x21, 0x00


	//----- nvinfo : EIATTR_KPARAM_INFO
	.align		4
.L_15:
        /*0028*/ 	.byte	0x04, 0x17
        /*002a*/ 	.short	(.L_17 - .L_16)
.L_16:
        /*002c*/ 	.word	0x00000000
        /*0030*/ 	.short	0x0004
        /*0032*/ 	.short	0x0020
        /*0034*/ 	.byte	0x00, 0xf4, 0x21, 0x00


	//----- nvinfo : EIATTR_KPARAM_INFO
	.align		4
.L_17:
        /*0038*/ 	.byte	0x04, 0x17
        /*003a*/ 	.short	(.L_19 - .L_18)
.L_18:
        /*003c*/ 	.word	0x00000000
        /*0040*/ 	.short	0x0003
        /*0042*/ 	.short	0x0018
        /*0044*/ 	.byte	0x00, 0xf4, 0x21, 0x00


	//----- nvinfo : EIATTR_KPARAM_INFO
	.align		4
.L_19:
        /*0048*/ 	.byte	0x04, 0x17
        /*004a*/ 	.short	(.L_21 - .L_20)
.L_20:
        /*004c*/ 	.word	0x00000000
        /*0050*/ 	.short	0x0002
        /*0052*/ 	.short	0x0010
        /*0054*/ 	.byte	0x00, 0xf4, 0x21, 0x00


	//----- nvinfo : EIATTR_KPARAM_INFO
	.align		4
.L_21:
        /*0058*/ 	.byte	0x04, 0x17
        /*005a*/ 	.short	(.L_23 - .L_22)
.L_22:
        /*005c*/ 	.word	0x00000000
        /*0060*/ 	.short	0x0001
        /*0062*/ 	.short	0x0008
        /*0064*/ 	.byte	0x00, 0xf4, 0x21, 0x00


	//----- nvinfo : EIATTR_KPARAM_INFO
	.align		4
.L_23:
        /*0068*/ 	.byte	0x04, 0x17
        /*006a*/ 	.short	(.L_25 - .L_24)
.L_24:
        /*006c*/ 	.word	0x00000000
        /*0070*/ 	.short	0x0000
        /*0072*/ 	.short	0x0000
        /*0074*/ 	.byte	0x00, 0xf4, 0x21, 0x00


	//----- nvinfo : EIATTR_SPARSE_MMA_MASK
	.align		4
.L_25:
        /*0078*/ 	.byte	0x03, 0x50
        /*007a*/ 	.short	0x0000


	//----- nvinfo : EIATTR_MAXREG_COUNT
	.align		4
        /*007c*/ 	.byte	0x03, 0x1b
        /*007e*/ 	.short	0x00ff


	//----- nvinfo : EIATTR_EXIT_INSTR_OFFSETS
	.align		4
        /*0080*/ 	.byte	0x04, 0x1c
        /*0082*/ 	.short	(.L_27 - .L_26)


	//   ....[0]....
.L_26:
        /*0084*/ 	.word	0x00000520


	//----- nvinfo : EIATTR_REQNTID
	.align		4
.L_27:
        /*0088*/ 	.byte	0x04, 0x10
        /*008a*/ 	.short	(.L_29 - .L_28)
.L_28:
        /*008c*/ 	.word	0x00000100
        /*0090*/ 	.word	0x00000001
        /*0094*/ 	.word	0x00000001


	//----- nvinfo : EIATTR_CBANK_PARAM_SIZE
	.align		4
.L_29:
        /*0098*/ 	.byte	0x03, 0x19
        /*009a*/ 	.short	0x0034


	//----- nvinfo : EIATTR_PARAM_CBANK
	.align		4
        /*009c*/ 	.byte	0x04, 0x0a
        /*009e*/ 	.short	(.L_31 - .L_30)
	.align		4
.L_30:
        /*00a0*/ 	.word	index@(.nv.constant0.triton_poi_fused__native_batch_norm_legit_no_training_mul_sigmoid_35)
        /*00a4*/ 	.short	0x0210
        /*00a6*/ 	.short	0x0034


	//----- nvinfo : EIATTR_SW_WAR
	.align		4
.L_31:
        /*00a8*/ 	.byte	0x04, 0x36
        /*00aa*/ 	.short	(.L_33 - .L_32)
.L_32:
        /*00ac*/ 	.word	0x00000008
.L_33:


//--------------------- .nv.callgraph             --------------------------
	.section	.nv.callgraph,"",@"SHT_CUDA_CALLGRAPH"
	.align	4
	.sectionentsize	8
	.align		4
        /*0000*/ 	.word	0x00000000
	.align		4
        /*0004*/ 	.word	0xffffffff
	.align		4
        /*0008*/ 	.word	0x00000000
	.align		4
        /*000c*/ 	.word	0xfffffffe
	.align		4
        /*0010*/ 	.word	0x00000000
	.align		4
        /*0014*/ 	.word	0xfffffffd
	.align		4
        /*0018*/ 	.word	0x00000000
	.align		4
        /*001c*/ 	.word	0xfffffffc


//--------------------- .nv.constant4             --------------------------
	.section	.nv.constant4,"a",@progbits
	.align	8
	.align		8
.nv.constant4:
        /*0000*/ 	.dword	_$_str
	.align		8
        /*0008*/ 	.dword	_$_str_$_2


//--------------------- .text.triton_poi_fused__native_batch_norm_legit_no_training_mul_sigmoid_35 --------------------------
	.section	.text.triton_poi_fused__native_batch_norm_legit_no_training_mul_sigmoid_35,"ax",@progbits
	.align	128
        .global         triton_poi_fused__native_batch_norm_legit_no_training_mul_sigmoid_35
        .type           triton_poi_fused__native_batch_norm_legit_no_training_mul_sigmoid_35,@function
        .size           triton_poi_fused__native_batch_norm_legit_no_training_mul_sigmoid_35,(.L_x_1 - triton_poi_fused__native_batch_norm_legit_no_training_mul_sigmoid_35)
        .other          triton_poi_fused__native_batch_norm_legit_no_training_mul_sigmoid_35,@"STO_CUDA_ENTRY STV_DEFAULT"
triton_poi_fused__native_batch_norm_legit_no_training_mul_sigmoid_35:
.text.triton_poi_fused__native_batch_norm_legit_no_training_mul_sigmoid_35:
[----:B------:R-:W-:Y:S01]  /*0000*/  LDC R1, c[0x0][0x28] ;  /* 0x00000a00ff017b82 */ /* 0x000fe20000000800 */
[----:B------:R-:W1:Y:S07]  /*0010*/  S2R R0, SR_TID.X ;  /* 0x0000000000007919 */ /* 0x000e6e0000002100 */
[----:B------:R-:W2:Y:S01]  /*0020*/  LDC.64 R2, c[0x0][0x228] ;  /* 0x00008a00ff027b82 */ /* 0x000ea20000000a00 */
[----:B------:R-:W-:Y:S01]  /*0030*/  ULDC.64 UR4, c[0x0][0x208] ;  /* 0x0000820000047ab9 */ /* 0x000fe20000000a00 */
[----:B------:R-:W3:Y:S06]  /*0040*/  S2R R5, SR_CTAID.X ;  /* 0x0000000000057919 */ /* 0x000eec0000002500 */
[----:B------:R-:W4:Y:S08]  /*0050*/  LDC.64 R6, c[0x0][0x220] ;  /* 0x00008800ff067b82 */ /* 0x000f300000000a00 */
[----:B------:R-:W5:Y:S08]  /*0060*/  LDC.64 R8, c[0x0][0x230] ;  /* 0x00008c00ff087b82 */ /* 0x000f700000000a00 */
[----:B------:R-:W5:Y:S01]  /*0070*/  LDC.64 R10, c[0x0][0x238] ;  /* 0x00008e00ff0a7b82 */ /* 0x000f620000000a00 */
[----:B-1----:R-:W-:-:S04]  /*0080*/  SHF.L.U32 R0, R0, 0x1, RZ ;  /* 0x0000000100007819 */ /* 0x002fc800000006ff */
[----:B------:R-:W-:-:S04]  /*0090*/  LOP3.LUT R0, R0, 0x1fe, RZ, 0xc0, !PT ;  /* 0x000001fe00007812 */ /* 0x000fc800078ec0ff */
[----:B---3--:R-:W-:-:S05]  /*00a0*/  LEA R0, R5, R0, 0x9 ;  /* 0x0000000005007211 */ /* 0x008fca00078e48ff */
[----:B------:R-:W-:-:S05]  /*00b0*/  IMAD.HI R4, R0, 0x2aaaaaab, RZ ;  /* 0x2aaaaaab00047827 */ /* 0x000fca00078e02ff */
[----:B------:R-:W-:-:S04]  /*00c0*/  SHF.R.U32.HI R5, RZ, 0x1f, R4 ;  /* 0x0000001fff057819 */ /* 0x000fc80000011604 */
[----:B------:R-:W-:-:S05]  /*00d0*/  LEA.HI R5, R4, R5, RZ, 0x18 ;  /* 0x0000000504057211 */ /* 0x000fca00078fc0ff */
[----:B------:R-:W-:Y:S02]  /*00e0*/  IMAD R13, R5, -0x600, R0 ;  /* 0xfffffa00050d7824 */ /* 0x000fe400078e0200 */
[----:B------:R-:W1:Y:S02]  /*00f0*/  LDC.64 R4, c[0x0][0x218] ;  /* 0x00008600ff047b82 */ /* 0x000e640000000a00 */
[----:B--2---:R-:W-:-:S06]  /*0100*/  IMAD.WIDE R2, R13, 0x4, R2 ;  /* 0x000000040d027825 */ /* 0x004fcc00078e0202 */
[----:B------:R-:W2:Y:S01]  /*0110*/  LDG.E.EL.64 R2, desc[UR4][R2.64] ;  /* 0x0000000402027981 */ /* 0x000ea2000c2e1b00 */
[----:B----4-:R-:W-:-:S04]  /*0120*/  IMAD.WIDE R6, R13, 0x4, R6 ;  /* 0x000000040d067825 */ /* 0x010fc800078e0206 */
[C---:B-----5:R-:W-:Y:S02]  /*0130*/  IMAD.WIDE R8, R13.reuse, 0x4, R8 ;  /* 0x000000040d087825 */ /* 0x060fe400078e0208 */
[----:B------:R-:W3:Y:S02]  /*0140*/  LDG.E.EL.64 R6, desc[UR4][R6.64] ;  /* 0x0000000406067981 */ /* 0x000ee4000c2e1b00 */
[----:B0-----:R-:W-:Y:S02]  /*0150*/  IMAD.WIDE R10, R13, 0x4, R10 ;  /* 0x000000040d0a7825 */ /* 0x001fe400078e020a */
[----:B------:R-:W4:Y:S04]  /*0160*/  LDG.E.EL.64 R8, desc[UR4][R8.64] ;  /* 0x0000000408087981 */ /* 0x000f28000c2e1b00 */
[----:B------:R-:W4:Y:S01]  /*0170*/  LDG.E.EL.64 R10, desc[UR4][R10.64] ;  /* 0x000000040a0a7981 */ /* 0x000f22000c2e1b00 */
[----:B-1----:R-:W-:-:S06]  /*0180*/  IMAD.WIDE R4, R0, 0x4, R4 ;  /* 0x0000000400047825 */ /* 0x002fcc00078e0204 */
[----:B------:R-:W3:Y:S01]  /*0190*/  LDG.E.64 R4, desc[UR4][R4.64] ;  /* 0x0000000404047981 */ /* 0x000ee2000c1e1b00 */
[----:B--2---:R-:W-:Y:S01]  /*01a0*/  FADD R2, R2, 9.9999997473787516356e-06 ;  /* 0x3727c5ac02027421 */ /* 0x004fe20000000000 */
[----:B------:R-:W-:-:S03]  /*01b0*/  FADD R3, R3, 9.9999997473787516356e-06 ;  /* 0x3727c5ac03037421 */ /* 0x000fc60000000000 */
[----:B------:R-:W0:Y:S08]  /*01c0*/  MUFU.SQRT R12, R2 ;  /* 0x00000002000c7308 */ /* 0x000e300000002000 */
[----:B------:R-:W1:Y:S01]  /*01d0*/  MUFU.SQRT R13, R3 ;  /* 0x00000003000d7308 */ /* 0x000e620000002000 */
[C---:B0-----:R-:W-:Y:S02]  /*01e0*/  FSETP.GT.AND P0, PT, R12.reuse, 8.50705917302346158658e+37, PT ;  /* 0x7e8000000c00780b */ /* 0x041fe40003f04000 */
[----:B------:R-:W-:-:S02]  /*01f0*/  FSETP.GEU.AND P2, PT, R12, 1.175494350822287508e-38, PT ;  /* 0x008000000c00780b */ /* 0x000fc40003f4e000 */
[C---:B-1----:R-:W-:Y:S02]  /*0200*/  FSETP.GT.AND P1, PT, R13.reuse, 8.50705917302346158658e+37, PT ;  /* 0x7e8000000d00780b */ /* 0x042fe40003f24000 */
[----:B------:R-:W-:-:S07]  /*0210*/  FSETP.GEU.AND P3, PT, R13, 1.175494350822287508e-38, PT ;  /* 0x008000000d00780b */ /* 0x000fce0003f6e000 */
[----:B------:R-:W-:Y:S01]  /*0220*/  @P0 FMUL R12, R12, 0.25 ;  /* 0x3e8000000c0c0820 */ /* 0x000fe20000400000 */
[----:B------:R-:W-:-:S03]  /*0230*/  HFMA2.MMA R2, -RZ, RZ, 1.625, 0 ;  /* 0x3e800000ff027435 */ /* 0x000fc600000001ff */
[----:B------:R-:W-:Y:S01]  /*0240*/  @!P2 FMUL R12, R12, 16777216 ;  /* 0x4b8000000c0ca820 */ /* 0x000fe20000400000 */
[----:B------:R-:W-:-:S05]  /*0250*/  @P1 FMUL R13, R13, 0.25 ;  /* 0x3e8000000d0d1820 */ /* 0x000fca0000400000 */
[----:B------:R-:W0:Y:S01]  /*0260*/  MUFU.RCP R12, R12 ;  /* 0x0000000c000c7308 */ /* 0x000e220000001000 */
[----:B------:R-:W-:Y:S01]  /*0270*/  @!P3 FMUL R13, R13, 16777216 ;  /* 0x4b8000000d0db820 */ /* 0x000fe20000400000 */
[----:B------:R-:W-:-:S06]  /*0280*/  FSEL R3, R2, 1, P0 ;  /* 0x3f80000002037808 */ /* 0x000fcc0000000000 */
[----:B------:R-:W1:Y:S01]  /*0290*/  MUFU.RCP R13, R13 ;  /* 0x0000000d000d7308 */ /* 0x000e620000001000 */
[----:B------:R-:W-:Y:S01]  /*02a0*/  @!P2 FMUL R3, R3, 16777216 ;  /* 0x4b8000000303a820 */ /* 0x000fe20000400000 */
[----:B------:R-:W-:Y:S01]  /*02b0*/  FSEL R14, R2, 1, P1 ;  /* 0x3f800000020e7808 */ /* 0x000fe20000800000 */
[----:B---3--:R-:W-:Y:S02]  /*02c0*/  FADD R4, R4, -R6 ;  /* 0x8000000604047221 */ /* 0x008fe40000000000 */
[----:B0-----:R-:W-:Y:S02]  /*02d0*/  FMUL R3, R12, R3 ;  /* 0x000000030c037220 */ /* 0x001fe40000400000 */
[----:B------:R-:W-:Y:S01]  /*02e0*/  @!P3 FMUL R14, R14, 16777216 ;  /* 0x4b8000000e0eb820 */ /* 0x000fe20000400000 */
[----:B------:R-:W-:Y:S01]  /*02f0*/  FADD R5, R5, -R7 ;  /* 0x8000000705057221 */ /* 0x000fe20000000000 */
[----:B------:R-:W-:Y:S02]  /*0300*/  FMUL R3, R4, R3 ;  /* 0x0000000304037220 */ /* 0x000fe40000400000 */
[----:B-1----:R-:W-:-:S02]  /*0310*/  FMUL R14, R13, R14 ;  /* 0x0000000e0d0e7220 */ /* 0x002fc40000400000 */
[----:B----4-:R-:W-:Y:S02]  /*0320*/  FFMA R8, R8, R3, R10 ;  /* 0x0000000308087223 */ /* 0x010fe4000000000a */
[----:B------:R-:W-:Y:S02]  /*0330*/  FMUL R14, R5, R14 ;  /* 0x0000000e050e7220 */ /* 0x000fe40000400000 */
[----:B------:R-:W-:Y:S02]  /*0340*/  FADD R3, RZ, -R8 ;  /* 0x80000008ff037221 */ /* 0x000fe40000000000 */
[----:B------:R-:W-:Y:S02]  /*0350*/  FFMA R9, R9, R14, R11 ;  /* 0x0000000e09097223 */ /* 0x000fe4000000000b */
[----:B------:R-:W-:Y:S02]  /*0360*/  FMUL R4, R3, 1.4426950216293334961 ;  /* 0x3fb8aa3b03047820 */ /* 0x000fe40000400000 */
[----:B------:R-:W-:-:S04]  /*0370*/  FADD R3, RZ, -R9 ;  /* 0x80000009ff037221 */ /* 0x000fc80000000000 */
[----:B------:R-:W-:Y:S01]  /*0380*/  FMUL R6, R3, 1.4426950216293334961 ;  /* 0x3fb8aa3b03067820 */ /* 0x000fe20000400000 */
[----:B------:R-:W-:-:S04]  /*0390*/  FSETP.GEU.AND P0, PT, R4, -126, PT ;  /* 0xc2fc00000400780b */ /* 0x000fc80003f0e000 */
[----:B------:R-:W-:-:S09]  /*03a0*/  FSETP.GEU.AND P1, PT, R6, -126, PT ;  /* 0xc2fc00000600780b */ /* 0x000fd20003f2e000 */
[----:B------:R-:W-:-:S04]  /*03b0*/  @!P0 FMUL R4, R4, 0.5 ;  /* 0x3f00000004048820 */ /* 0x000fc80000400000 */
[----:B------:R-:W-:Y:S01]  /*03c0*/  @!P1 FMUL R6, R6, 0.5 ;  /* 0x3f00000006069820 */ /* 0x000fe20000400000 */
[----:B------:R-:W0:Y:S08]  /*03d0*/  MUFU.EX2 R3, R4 ;  /* 0x0000000400037308 */ /* 0x000e300000000800 */
[----:B------:R-:W1:Y:S01]  /*03e0*/  MUFU.EX2 R5, R6 ;  /* 0x0000000600057308 */ /* 0x000e620000000800 */
[----:B0-----:R-:W-:-:S04]  /*03f0*/  @!P0 FMUL R3, R3, R3 ;  /* 0x0000000303038220 */ /* 0x001fc80000400000 */
[----:B------:R-:W-:Y:S01]  /*0400*/  FADD R7, R3, 1 ;  /* 0x3f80000003077421 */ /* 0x000fe20000000000 */
[----:B-1----:R-:W-:-:S04]  /*0410*/  @!P1 FMUL R5, R5, R5 ;  /* 0x0000000505059220 */ /* 0x002fc80000400000 */
[----:B------:R-:W-:Y:S01]  /*0420*/  FADD R10, R5, 1 ;  /* 0x3f800000050a7421 */ /* 0x000fe20000000000 */
[----:B------:R-:W-:Y:S01]  /*0430*/  FSETP.GT.AND P0, PT, R7, 8.50705917302346158658e+37, PT ;  /* 0x7e8000000700780b */ /* 0x000fe20003f04000 */
[----:B------:R-:W0:Y:S03]  /*0440*/  LDC.64 R4, c[0x0][0x210] ;  /* 0x00008400ff047b82 */ /* 0x000e260000000a00 */
[----:B------:R-:W-:-:S09]  /*0450*/  FSETP.GT.AND P1, PT, R10, 8.50705917302346158658e+37, PT ;  /* 0x7e8000000a00780b */ /* 0x000fd20003f24000 */
[----:B------:R-:W-:-:S04]  /*0460*/  @P0 FMUL R7, R7, 0.25 ;  /* 0x3e80000007070820 */ /* 0x000fc80000400000 */
[----:B------:R-:W-:Y:S02]  /*0470*/  @P1 FMUL R10, R10, 0.25 ;  /* 0x3e8000000a0a1820 */ /* 0x000fe40000400000 */
[----:B------:R-:W1:Y:S08]  /*0480*/  MUFU.RCP R7, R7 ;  /* 0x0000000700077308 */ /* 0x000e700000001000 */
[----:B------:R-:W2:Y:S01]  /*0490*/  MUFU.RCP R10, R10 ;  /* 0x0000000a000a7308 */ /* 0x000ea20000001000 */
[----:B------:R-:W-:-:S02]  /*04a0*/  FSEL R6, R2, 1, P0 ;  /* 0x3f80000002067808 */ /* 0x000fc40000000000 */
[----:B------:R-:W-:-:S03]  /*04b0*/  FSEL R3, R2, 1, P1 ;  /* 0x3f80000002037808 */ /* 0x000fc60000800000 */
[----:B-1----:R-:W-:-:S04]  /*04c0*/  FMUL R11, R7, R6 ;  /* 0x00000006070b7220 */ /* 0x002fc80000400000 */
[----:B------:R-:W-:Y:S01]  /*04d0*/  FMUL R8, R8, R11 ;  /* 0x0000000b08087220 */ /* 0x000fe20000400000 */
[----:B--2---:R-:W-:Y:S01]  /*04e0*/  FMUL R6, R10, R3 ;  /* 0x000000030a067220 */ /* 0x004fe20000400000 */
[----:B0-----:R-:W-:-:S04]  /*04f0*/  IMAD.WIDE R2, R0, 0x4, R4 ;  /* 0x0000000400027825 */ /* 0x001fc800078e0204 */
[----:B------:R-:W-:-:S05]  /*0500*/  FMUL R9, R9, R6 ;  /* 0x0000000609097220 */ /* 0x000fca0000400000 */
[----:B------:R-:W-:Y:S01]  /*0510*/  STG.E.64 desc[UR4][R2.64], R8 ;  /* 0x0000000802007986 */ /* 0x000fe2000c101b04 */
[----:B------:R-:W-:Y:S05]  /*0520*/  EXIT ;  /* 0x000000000000794d */ /* 0x000fea0003800000 */
.L_x_0:
[----:B------:R-:W-:-:S00]  /*0530*/  BRA `(.L_x_0) ;  /* 0xfffffffc00fc7947 */ /* 0x000fc0000383ffff */
[----:B------:R-:W-:-:S00]  /*0540*/  NOP ;  /* 0x0000000000007918 */ /* 0x000fc00000000000 */
        /* <DEDUP_REMOVED lines=11> */
.L_x_1:


//--------------------- .nv.global.init           --------------------------
	.section	.nv.global.init,"aw",@progbits
.nv.global.init:
	.type		_$_str,@object
	.size		_$_str,(_$_str_$_2 - _$_str)
_$_str:
        /*0000*/ 	.byte	0x5f, 0x5f, 0x43, 0x55, 0x44, 0x41, 0x5f, 0x46, 0x54, 0x5a, 0x00
	.type		_$_str_$_2,@object
	.size		_$_str_$_2,(.L_1 - _$_str_$_2)
_$_str_$_2:
        /*000b*/ 	.byte	0x5f, 0x5f, 0x43, 0x55, 0x44, 0x41, 0x5f, 0x50, 0x52, 0x45, 0x43, 0x5f, 0x53, 0x51, 0x52, 0x54
        /*001b*/ 	.byte	0x00
.L_1:


//--------------------- .nv.constant0.triton_poi_fused__native_batch_norm_legit_no_training_mul_sigmoid_35 --------------------------
	.section	.nv.constant0.triton_poi_fused__native_batch_norm_legit_no_training_mul_sigmoid_35,"a",@progbits
	.sectionflags	@""
	.align	4
.nv.constant0.triton_poi_fused__native_batch_norm_legit_no_training_mul_sigmoid_35:
	.zero		580
